//
// Generated by NVIDIA NVVM Compiler
//
// Compiler Build ID: CL-36424714
// Cuda compilation tools, release 13.0, V13.0.88
// Based on NVVM 20.0.0
//

.version 9.0
.target sm_100
.address_size 64

	// .globl	_Z4initjP17curandStateXORWOW
.global .align 4 .b8 precalc_xorwow_matrix[102400];
.global .align 4 .b8 precalc_xorwow_offset_matrix[102400];
.global .align 4 .b8 mrg32k3aM1[2304];
.global .align 4 .b8 mrg32k3aM2[2304];
.global .align 4 .b8 mrg32k3aM1SubSeq[2016];
.global .align 4 .b8 mrg32k3aM2SubSeq[2016];
.global .align 4 .b8 mrg32k3aM1Seq[2304];
.global .align 4 .b8 mrg32k3aM2Seq[2304];
.const .align 8 .b8 __cr_lgamma_table[72];

.visible .entry _Z4initjP17curandStateXORWOW(
	.param .u32 _Z4initjP17curandStateXORWOW_param_0,
	.param .u64 .ptr .align 1 _Z4initjP17curandStateXORWOW_param_1
)
{
	.reg .pred 	%p<24>;
	.reg .b32 	%r<406>;
	.reg .b64 	%rd<18>;

	ld.param.u32 	%r182, [_Z4initjP17curandStateXORWOW_param_0];
	ld.param.u64 	%rd8, [_Z4initjP17curandStateXORWOW_param_1];
	cvta.to.global.u64 	%rd9, %rd8;
	mov.u32 	%r183, %ctaid.x;
	cvt.u64.u32 	%rd17, %r183;
	mul.wide.u32 	%rd10, %r183, 48;
	add.s64 	%rd2, %rd9, %rd10;
	xor.b32  	%r184, %r182, -1429050551;
	mul.lo.s32 	%r185, %r184, 1099087573;
	add.s32 	%r186, %r185, -638133224;
	add.s32 	%r187, %r185, 123456789;
	st.global.v2.u32 	[%rd2], {%r186, %r187};
	xor.b32  	%r188, %r185, 362436069;
	mov.b32 	%r189, -123459836;
	st.global.v2.u32 	[%rd2+8], {%r188, %r189};
	add.s32 	%r190, %r185, 5783321;
	mov.b32 	%r191, -589760388;
	st.global.v2.u32 	[%rd2+16], {%r191, %r190};
	setp.eq.s32 	%p1, %r183, 0;
	@%p1 bra 	$L__BB0_42;
	mov.b32 	%r312, 0;
	mov.u64 	%rd12, precalc_xorwow_matrix;
$L__BB0_2:
	and.b64  	%rd4, %rd17, 3;
	setp.eq.s64 	%p2, %rd4, 0;
	@%p2 bra 	$L__BB0_41;
	mul.wide.u32 	%rd11, %r312, 3200;
	add.s64 	%rd5, %rd12, %rd11;
	cvt.u32.u64 	%r2, %rd4;
	mov.b32 	%r313, 0;
$L__BB0_4:
	mov.b32 	%r326, 0;
	mov.u32 	%r327, %r326;
	mov.u32 	%r328, %r326;
	mov.u32 	%r329, %r326;
	mov.u32 	%r330, %r326;
	mov.u32 	%r319, %r326;
$L__BB0_5:
	mul.wide.u32 	%rd13, %r319, 4;
	add.s64 	%rd14, %rd2, %rd13;
	ld.global.u32 	%r10, [%rd14+4];
	shl.b32 	%r11, %r319, 5;
	mov.b32 	%r325, 0;
$L__BB0_6:
	.pragma "nounroll";
	shr.u32 	%r196, %r10, %r325;
	and.b32  	%r197, %r196, 1;
	setp.eq.b32 	%p3, %r197, 1;
	not.pred 	%p4, %p3;
	add.s32 	%r198, %r11, %r325;
	mul.lo.s32 	%r199, %r198, 5;
	mul.wide.u32 	%rd15, %r199, 4;
	add.s64 	%rd6, %rd5, %rd15;
	@%p4 bra 	$L__BB0_8;
	ld.global.u32 	%r200, [%rd6];
	xor.b32  	%r330, %r330, %r200;
	ld.global.u32 	%r201, [%rd6+4];
	xor.b32  	%r329, %r329, %r201;
	ld.global.u32 	%r202, [%rd6+8];
	xor.b32  	%r328, %r328, %r202;
	ld.global.u32 	%r203, [%rd6+12];
	xor.b32  	%r327, %r327, %r203;
	ld.global.u32 	%r204, [%rd6+16];
	xor.b32  	%r326, %r326, %r204;
$L__BB0_8:
	and.b32  	%r206, %r196, 2;
	setp.eq.s32 	%p5, %r206, 0;
	@%p5 bra 	$L__BB0_10;
	ld.global.u32 	%r207, [%rd6+20];
	xor.b32  	%r330, %r330, %r207;
	ld.global.u32 	%r208, [%rd6+24];
	xor.b32  	%r329, %r329, %r208;
	ld.global.u32 	%r209, [%rd6+28];
	xor.b32  	%r328, %r328, %r209;
	ld.global.u32 	%r210, [%rd6+32];
	xor.b32  	%r327, %r327, %r210;
	ld.global.u32 	%r211, [%rd6+36];
	xor.b32  	%r326, %r326, %r211;
$L__BB0_10:
	and.b32  	%r213, %r196, 4;
	setp.eq.s32 	%p6, %r213, 0;
	@%p6 bra 	$L__BB0_12;
	ld.global.u32 	%r214, [%rd6+40];
	xor.b32  	%r330, %r330, %r214;
	ld.global.u32 	%r215, [%rd6+44];
	xor.b32  	%r329, %r329, %r215;
	ld.global.u32 	%r216, [%rd6+48];
	xor.b32  	%r328, %r328, %r216;
	ld.global.u32 	%r217, [%rd6+52];
	xor.b32  	%r327, %r327, %r217;
	ld.global.u32 	%r218, [%rd6+56];
	xor.b32  	%r326, %r326, %r218;
$L__BB0_12:
	and.b32  	%r220, %r196, 8;
	setp.eq.s32 	%p7, %r220, 0;
	@%p7 bra 	$L__BB0_14;
	ld.global.u32 	%r221, [%rd6+60];
	xor.b32  	%r330, %r330, %r221;
	ld.global.u32 	%r222, [%rd6+64];
	xor.b32  	%r329, %r329, %r222;
	ld.global.u32 	%r223, [%rd6+68];
	xor.b32  	%r328, %r328, %r223;
	ld.global.u32 	%r224, [%rd6+72];
	xor.b32  	%r327, %r327, %r224;
	ld.global.u32 	%r225, [%rd6+76];
	xor.b32  	%r326, %r326, %r225;
$L__BB0_14:
	and.b32  	%r227, %r196, 16;
	setp.eq.s32 	%p8, %r227, 0;
	@%p8 bra 	$L__BB0_16;
	ld.global.u32 	%r228, [%rd6+80];
	xor.b32  	%r330, %r330, %r228;
	ld.global.u32 	%r229, [%rd6+84];
	xor.b32  	%r329, %r329, %r229;
	ld.global.u32 	%r230, [%rd6+88];
	xor.b32  	%r328, %r328, %r230;
	ld.global.u32 	%r231, [%rd6+92];
	xor.b32  	%r327, %r327, %r231;
	ld.global.u32 	%r232, [%rd6+96];
	xor.b32  	%r326, %r326, %r232;
$L__BB0_16:
	and.b32  	%r234, %r196, 32;
	setp.eq.s32 	%p9, %r234, 0;
	@%p9 bra 	$L__BB0_18;
	ld.global.u32 	%r235, [%rd6+100];
	xor.b32  	%r330, %r330, %r235;
	ld.global.u32 	%r236, [%rd6+104];
	xor.b32  	%r329, %r329, %r236;
	ld.global.u32 	%r237, [%rd6+108];
	xor.b32  	%r328, %r328, %r237;
	ld.global.u32 	%r238, [%rd6+112];
	xor.b32  	%r327, %r327, %r238;
	ld.global.u32 	%r239, [%rd6+116];
	xor.b32  	%r326, %r326, %r239;
$L__BB0_18:
	and.b32  	%r241, %r196, 64;
	setp.eq.s32 	%p10, %r241, 0;
	@%p10 bra 	$L__BB0_20;
	ld.global.u32 	%r242, [%rd6+120];
	xor.b32  	%r330, %r330, %r242;
	ld.global.u32 	%r243, [%rd6+124];
	xor.b32  	%r329, %r329, %r243;
	ld.global.u32 	%r244, [%rd6+128];
	xor.b32  	%r328, %r328, %r244;
	ld.global.u32 	%r245, [%rd6+132];
	xor.b32  	%r327, %r327, %r245;
	ld.global.u32 	%r246, [%rd6+136];
	xor.b32  	%r326, %r326, %r246;
$L__BB0_20:
	and.b32  	%r248, %r196, 128;
	setp.eq.s32 	%p11, %r248, 0;
	@%p11 bra 	$L__BB0_22;
	ld.global.u32 	%r249, [%rd6+140];
	xor.b32  	%r330, %r330, %r249;
	ld.global.u32 	%r250, [%rd6+144];
	xor.b32  	%r329, %r329, %r250;
	ld.global.u32 	%r251, [%rd6+148];
	xor.b32  	%r328, %r328, %r251;
	ld.global.u32 	%r252, [%rd6+152];
	xor.b32  	%r327, %r327, %r252;
	ld.global.u32 	%r253, [%rd6+156];
	xor.b32  	%r326, %r326, %r253;
$L__BB0_22:
	and.b32  	%r255, %r196, 256;
	setp.eq.s32 	%p12, %r255, 0;
	@%p12 bra 	$L__BB0_24;
	ld.global.u32 	%r256, [%rd6+160];
	xor.b32  	%r330, %r330, %r256;
	ld.global.u32 	%r257, [%rd6+164];
	xor.b32  	%r329, %r329, %r257;
	ld.global.u32 	%r258, [%rd6+168];
	xor.b32  	%r328, %r328, %r258;
	ld.global.u32 	%r259, [%rd6+172];
	xor.b32  	%r327, %r327, %r259;
	ld.global.u32 	%r260, [%rd6+176];
	xor.b32  	%r326, %r326, %r260;
$L__BB0_24:
	and.b32  	%r262, %r196, 512;
	setp.eq.s32 	%p13, %r262, 0;
	@%p13 bra 	$L__BB0_26;
	ld.global.u32 	%r263, [%rd6+180];
	xor.b32  	%r330, %r330, %r263;
	ld.global.u32 	%r264, [%rd6+184];
	xor.b32  	%r329, %r329, %r264;
	ld.global.u32 	%r265, [%rd6+188];
	xor.b32  	%r328, %r328, %r265;
	ld.global.u32 	%r266, [%rd6+192];
	xor.b32  	%r327, %r327, %r266;
	ld.global.u32 	%r267, [%rd6+196];
	xor.b32  	%r326, %r326, %r267;
$L__BB0_26:
	and.b32  	%r269, %r196, 1024;
	setp.eq.s32 	%p14, %r269, 0;
	@%p14 bra 	$L__BB0_28;
	ld.global.u32 	%r270, [%rd6+200];
	xor.b32  	%r330, %r330, %r270;
	ld.global.u32 	%r271, [%rd6+204];
	xor.b32  	%r329, %r329, %r271;
	ld.global.u32 	%r272, [%rd6+208];
	xor.b32  	%r328, %r328, %r272;
	ld.global.u32 	%r273, [%rd6+212];
	xor.b32  	%r327, %r327, %r273;
	ld.global.u32 	%r274, [%rd6+216];
	xor.b32  	%r326, %r326, %r274;
$L__BB0_28:
	and.b32  	%r276, %r196, 2048;
	setp.eq.s32 	%p15, %r276, 0;
	@%p15 bra 	$L__BB0_30;
	ld.global.u32 	%r277, [%rd6+220];
	xor.b32  	%r330, %r330, %r277;
	ld.global.u32 	%r278, [%rd6+224];
	xor.b32  	%r329, %r329, %r278;
	ld.global.u32 	%r279, [%rd6+228];
	xor.b32  	%r328, %r328, %r279;
	ld.global.u32 	%r280, [%rd6+232];
	xor.b32  	%r327, %r327, %r280;
	ld.global.u32 	%r281, [%rd6+236];
	xor.b32  	%r326, %r326, %r281;
$L__BB0_30:
	and.b32  	%r283, %r196, 4096;
	setp.eq.s32 	%p16, %r283, 0;
	@%p16 bra 	$L__BB0_32;
	ld.global.u32 	%r284, [%rd6+240];
	xor.b32  	%r330, %r330, %r284;
	ld.global.u32 	%r285, [%rd6+244];
	xor.b32  	%r329, %r329, %r285;
	ld.global.u32 	%r286, [%rd6+248];
	xor.b32  	%r328, %r328, %r286;
	ld.global.u32 	%r287, [%rd6+252];
	xor.b32  	%r327, %r327, %r287;
	ld.global.u32 	%r288, [%rd6+256];
	xor.b32  	%r326, %r326, %r288;
$L__BB0_32:
	and.b32  	%r290, %r196, 8192;
	setp.eq.s32 	%p17, %r290, 0;
	@%p17 bra 	$L__BB0_34;
	ld.global.u32 	%r291, [%rd6+260];
	xor.b32  	%r330, %r330, %r291;
	ld.global.u32 	%r292, [%rd6+264];
	xor.b32  	%r329, %r329, %r292;
	ld.global.u32 	%r293, [%rd6+268];
	xor.b32  	%r328, %r328, %r293;
	ld.global.u32 	%r294, [%rd6+272];
	xor.b32  	%r327, %r327, %r294;
	ld.global.u32 	%r295, [%rd6+276];
	xor.b32  	%r326, %r326, %r295;
$L__BB0_34:
	and.b32  	%r297, %r196, 16384;
	setp.eq.s32 	%p18, %r297, 0;
	@%p18 bra 	$L__BB0_36;
	ld.global.u32 	%r298, [%rd6+280];
	xor.b32  	%r330, %r330, %r298;
	ld.global.u32 	%r299, [%rd6+284];
	xor.b32  	%r329, %r329, %r299;
	ld.global.u32 	%r300, [%rd6+288];
	xor.b32  	%r328, %r328, %r300;
	ld.global.u32 	%r301, [%rd6+292];
	xor.b32  	%r327, %r327, %r301;
	ld.global.u32 	%r302, [%rd6+296];
	xor.b32  	%r326, %r326, %r302;
$L__BB0_36:
	and.b32  	%r304, %r196, 32768;
	setp.eq.s32 	%p19, %r304, 0;
	@%p19 bra 	$L__BB0_38;
	ld.global.u32 	%r305, [%rd6+300];
	xor.b32  	%r330, %r330, %r305;
	ld.global.u32 	%r306, [%rd6+304];
	xor.b32  	%r329, %r329, %r306;
	ld.global.u32 	%r307, [%rd6+308];
	xor.b32  	%r328, %r328, %r307;
	ld.global.u32 	%r308, [%rd6+312];
	xor.b32  	%r327, %r327, %r308;
	ld.global.u32 	%r309, [%rd6+316];
	xor.b32  	%r326, %r326, %r309;
$L__BB0_38:
	add.s32 	%r325, %r325, 16;
	setp.ne.s32 	%p20, %r325, 32;
	@%p20 bra 	$L__BB0_6;
	mad.lo.s32 	%r310, %r319, -31, %r11;
	add.s32 	%r319, %r310, 1;
	setp.ne.s32 	%p21, %r319, 5;
	@%p21 bra 	$L__BB0_5;
	st.global.u32 	[%rd2+4], %r330;
	st.global.u32 	[%rd2+8], %r329;
	st.global.u32 	[%rd2+12], %r328;
	st.global.u32 	[%rd2+16], %r327;
	st.global.u32 	[%rd2+20], %r326;
	add.s32 	%r313, %r313, 1;
	setp.lt.u32 	%p22, %r313, %r2;
	@%p22 bra 	$L__BB0_4;
$L__BB0_41:
	shr.u64 	%rd7, %rd17, 2;
	add.s32 	%r312, %r312, 1;
	setp.gt.u64 	%p23, %rd17, 3;
	mov.u64 	%rd17, %rd7;
	@%p23 bra 	$L__BB0_2;
$L__BB0_42:
	mov.b32 	%r311, 0;
	st.global.v2.u32 	[%rd2+24], {%r311, %r311};
	st.global.u32 	[%rd2+32], %r311;
	mov.b64 	%rd16, 0;
	st.global.u64 	[%rd2+40], %rd16;
	ret;

}
	// .globl	_Z14uniform_sampleP17curandStateXORWOWPf
.visible .entry _Z14uniform_sampleP17curandStateXORWOWPf(
	.param .u64 .ptr .align 1 _Z14uniform_sampleP17curandStateXORWOWPf_param_0,
	.param .u64 .ptr .align 1 _Z14uniform_sampleP17curandStateXORWOWPf_param_1
)
{
	.reg .b32 	%r<17>;
	.reg .b32 	%f<3>;
	.reg .b64 	%rd<9>;

	ld.param.u64 	%rd1, [_Z14uniform_sampleP17curandStateXORWOWPf_param_0];
	ld.param.u64 	%rd2, [_Z14uniform_sampleP17curandStateXORWOWPf_param_1];
	cvta.to.global.u64 	%rd3, %rd2;
	cvta.to.global.u64 	%rd4, %rd1;
	mov.u32 	%r1, %ctaid.x;
	mul.wide.u32 	%rd5, %r1, 48;
	add.s64 	%rd6, %rd4, %rd5;
	ld.global.v2.u32 	{%r2, %r3}, [%rd6];
	shr.u32 	%r4, %r3, 2;
	xor.b32  	%r5, %r4, %r3;
	ld.global.v2.u32 	{%r6, %r7}, [%rd6+8];
	ld.global.v2.u32 	{%r8, %r9}, [%rd6+16];
	st.global.v2.u32 	[%rd6+8], {%r7, %r8};
	shl.b32 	%r10, %r9, 4;
	shl.b32 	%r11, %r5, 1;
	xor.b32  	%r12, %r11, %r10;
	xor.b32  	%r13, %r12, %r5;
	xor.b32  	%r14, %r13, %r9;
	st.global.v2.u32 	[%rd6+16], {%r9, %r14};
	add.s32 	%r15, %r2, 362437;
	st.global.v2.u32 	[%rd6], {%r15, %r6};
	add.s32 	%r16, %r14, %r15;
	cvt.rn.f32.u32 	%f1, %r16;
	fma.rn.f32 	%f2, %f1, 0f2F800000, 0f2F000000;
	mul.wide.u32 	%rd7, %r1, 4;
	add.s64 	%rd8, %rd3, %rd7;
	st.global.f32 	[%rd8], %f2;
	ret;

}


// ===== COMPILED SASS (sm_100) =====

	.target	sm_100

	.elftype	@"ET_EXEC"


//--------------------- .note.nv.tkinfo           --------------------------
	.section	.note.nv.tkinfo,"",@"SHT_NOTE"
	.sectionflags	@"SHF_NOTE_NV_TKINFO"
	.tkinfo
        /*0018*/ 	.word	0x00000002
        /*0030*/ 	.string	""
        /*0030*/ 	.string	"ptxas"
        /*0030*/ 	.string	"Cuda compilation tools, release 13.0, V13.0.88"
        /*0030*/ 	.string	"Build cuda_13.0.r13.0/compiler.36424714_0"
        /*0030*/ 	.string	"-arch sm_100 -m 64 "



//--------------------- .note.nv.cuinfo           --------------------------
	.section	.note.nv.cuinfo,"",@"SHT_NOTE"
	.sectionflags	@"SHF_NOTE_NV_CUINFO"
        /*0018*/ 	.short	0x0002
        /*001a*/ 	.short	0x0064
        /*001c*/ 	.short	0x0082
	.zero		2


//--------------------- .nv.info                  --------------------------
	.section	.nv.info,"",@"SHT_CUDA_INFO"
	.align	4


	//----- nvinfo : EIATTR_REGCOUNT
	.align		4
        /*0000*/ 	.byte	0x04, 0x2f
        /*0002*/ 	.short	(.L_10 - .L_9)
	.align		4
.L_9:
        /*0004*/ 	.word	index@(_Z4initjP17curandStateXORWOW)
        /*0008*/ 	.word	0x00000020


	//----- nvinfo : EIATTR_FRAME_SIZE
	.align		4
.L_10:
        /*000c*/ 	.byte	0x04, 0x11
        /*000e*/ 	.short	(.L_12 - .L_11)
	.align		4
.L_11:
        /*0010*/ 	.word	index@(_Z4initjP17curandStateXORWOW)
        /*0014*/ 	.word	0x00000000


	//----- nvinfo : EIATTR_REGCOUNT
	.align		4
.L_12:
        /*0018*/ 	.byte	0x04, 0x2f
        /*001a*/ 	.short	(.L_14 - .L_13)
	.align		4
.L_13:
        /*001c*/ 	.word	index@(_Z14uniform_sampleP17curandStateXORWOWPf)
        /*0020*/ 	.word	0x00000016


	//----- nvinfo : EIATTR_FRAME_SIZE
	.align		4
.L_14:
        /*0024*/ 	.byte	0x04, 0x11
        /*0026*/ 	.short	(.L_16 - .L_15)
	.align		4
.L_15:
        /*0028*/ 	.word	index@(_Z14uniform_sampleP17curandStateXORWOWPf)
        /*002c*/ 	.word	0x00000000


	//----- nvinfo : EIATTR_MIN_STACK_SIZE
	.align		4
.L_16:
        /*0030*/ 	.byte	0x04, 0x12
        /*0032*/ 	.short	(.L_18 - .L_17)
	.align		4
.L_17:
        /*0034*/ 	.word	index@(_Z14uniform_sampleP17curandStateXORWOWPf)
        /*0038*/ 	.word	0x00000000


	//----- nvinfo : EIATTR_MIN_STACK_SIZE
	.align		4
.L_18:
        /*003c*/ 	.byte	0x04, 0x12
        /*003e*/ 	.short	(.L_20 - .L_19)
	.align		4
.L_19:
        /*0040*/ 	.word	index@(_Z4initjP17curandStateXORWOW)
        /*0044*/ 	.word	0x00000000
.L_20:


//--------------------- .nv.compat                --------------------------
	.section	.nv.compat,"",@"SHT_CUDA_COMPAT_INFO"
	.align	4
        /*0000*/ 	.byte	0x02, 0x09, 0x00, 0x00, 0x02, 0x02, 0x01, 0x00, 0x02, 0x05, 0x05, 0x00, 0x03, 0x07, 0x01, 0x01
        /*0010*/ 	.byte	0x02, 0x03, 0x00, 0x00, 0x02, 0x06, 0x01, 0x00, 0x04, 0x0b, 0x08, 0x00, 0x09, 0x00, 0x00, 0x00
        /*0020*/ 	.byte	0x00, 0x00, 0x00, 0x00


//--------------------- .nv.info._Z14uniform_sampleP17curandStateXORWOWPf --------------------------
	.section	.nv.info._Z14uniform_sampleP17curandStateXORWOWPf,"",@"SHT_CUDA_INFO"
	.sectionflags	@""
	.align	4


	//----- nvinfo : EIATTR_CUDA_API_VERSION
	.align		4
        /*0000*/ 	.byte	0x04, 0x37
        /*0002*/ 	.short	(.L_22 - .L_21)
.L_21:
        /*0004*/ 	.word	0x00000082


	//----- nvinfo : EIATTR_KPARAM_INFO
	.align		4
.L_22:
        /*0008*/ 	.byte	0x04, 0x17
        /*000a*/ 	.short	(.L_24 - .L_23)
.L_23:
        /*000c*/ 	.word	0x00000000
        /*0010*/ 	.short	0x0001
        /*0012*/ 	.short	0x0008
        /*0014*/ 	.byte	0x00, 0xf5, 0x21, 0x00


	//----- nvinfo : EIATTR_KPARAM_INFO
	.align		4
.L_24:
        /*0018*/ 	.byte	0x04, 0x17
        /*001a*/ 	.short	(.L_26 - .L_25)
.L_25:
        /*001c*/ 	.word	0x00000000
        /*0020*/ 	.short	0x0000
        /*0022*/ 	.short	0x0000
        /*0024*/ 	.byte	0x00, 0xf5, 0x21, 0x00


	//----- nvinfo : EIATTR_SPARSE_MMA_MASK
	.align		4
.L_26:
        /*0028*/ 	.byte	0x03, 0x50
        /*002a*/ 	.short	0x0000


	//----- nvinfo : EIATTR_MAXREG_COUNT
	.align		4
        /*002c*/ 	.byte	0x03, 0x1b
        /*002e*/ 	.short	0x00ff


	//----- nvinfo : EIATTR_MERCURY_ISA_VERSION
	.align		4
        /*0030*/ 	.byte	0x03, 0x5f
        /*0032*/ 	.short	0x0101


	//----- nvinfo : EIATTR_VRC_CTA_INIT_COUNT
	.align		4
        /*0034*/ 	.byte	0x02, 0x4a
	.zero		1
	.zero		1


	//----- nvinfo : EIATTR_EXIT_INSTR_OFFSETS
	.align		4
        /*0038*/ 	.byte	0x04, 0x1c
        /*003a*/ 	.short	(.L_28 - .L_27)


	//   ....[0]....
.L_27:
        /*003c*/ 	.word	0x000001d0


	//----- nvinfo : EIATTR_CBANK_PARAM_SIZE
	.align		4
.L_28:
        /*0040*/ 	.byte	0x03, 0x19
        /*0042*/ 	.short	0x0010


	//----- nvinfo : EIATTR_PARAM_CBANK
	.align		4
        /*0044*/ 	.byte	0x04, 0x0a
        /*0046*/ 	.short	(.L_30 - .L_29)
	.align		4
.L_29:
        /*0048*/ 	.word	index@(.nv.constant0._Z14uniform_sampleP17curandStateXORWOWPf)
        /*004c*/ 	.short	0x0380
        /*004e*/ 	.short	0x0010


	//----- nvinfo : EIATTR_SW_WAR
	.align		4
.L_30:
        /*0050*/ 	.byte	0x04, 0x36
        /*0052*/ 	.short	(.L_32 - .L_31)
.L_31:
        /*0054*/ 	.word	0x00000008
.L_32:


//--------------------- .nv.info._Z4initjP17curandStateXORWOW --------------------------
	.section	.nv.info._Z4initjP17curandStateXORWOW,"",@"SHT_CUDA_INFO"
	.sectionflags	@""
	.align	4


	//----- nvinfo : EIATTR_CUDA_API_VERSION
	.align		4
        /*0000*/ 	.byte	0x04, 0x37
        /*0002*/ 	.short	(.L_34 - .L_33)
.L_33:
        /*0004*/ 	.word	0x00000082


	//----- nvinfo : EIATTR_KPARAM_INFO
	.align		4
.L_34:
        /*0008*/ 	.byte	0x04, 0x17
        /*000a*/ 	.short	(.L_36 - .L_35)
.L_35:
        /*000c*/ 	.word	0x00000000
        /*0010*/ 	.short	0x0001
        /*0012*/ 	.short	0x0008
        /*0014*/ 	.byte	0x00, 0xf5, 0x21, 0x00


	//----- nvinfo : EIATTR_KPARAM_INFO
	.align		4
.L_36:
        /*0018*/ 	.byte	0x04, 0x17
        /*001a*/ 	.short	(.L_38 - .L_37)
.L_37:
        /*001c*/ 	.word	0x00000000
        /*0020*/ 	.short	0x0000
        /*0022*/ 	.short	0x0000
        /*0024*/ 	.byte	0x00, 0xf0, 0x11, 0x00


	//----- nvinfo : EIATTR_SPARSE_MMA_MASK
	.align		4
.L_38:
        /*0028*/ 	.byte	0x03, 0x50
        /*002a*/ 	.short	0x0000


	//----- nvinfo : EIATTR_MAXREG_COUNT
	.align		4
        /*002c*/ 	.byte	0x03, 0x1b
        /*002e*/ 	.short	0x00ff


	//----- nvinfo : EIATTR_MERCURY_ISA_VERSION
	.align		4
        /*0030*/ 	.byte	0x03, 0x5f
        /*0032*/ 	.short	0x0101


	//----- nvinfo : EIATTR_VRC_CTA_INIT_COUNT
	.align		4
        /*0034*/ 	.byte	0x02, 0x4a
	.zero		1
	.zero		1


	//----- nvinfo : EIATTR_EXIT_INSTR_OFFSETS
	.align		4
        /*0038*/ 	.byte	0x04, 0x1c
        /*003a*/ 	.short	(.L_40 - .L_39)


	//   ....[0]....
.L_39:
        /*003c*/ 	.word	0x00000ea0


	//----- nvinfo : EIATTR_CBANK_PARAM_SIZE
	.align		4
.L_40:
        /*0040*/ 	.byte	0x03, 0x19
        /*0042*/ 	.short	0x0010


	//----- nvinfo : EIATTR_PARAM_CBANK
	.align		4
        /*0044*/ 	.byte	0x04, 0x0a
        /*0046*/ 	.short	(.L_42 - .L_41)
	.align		4
.L_41:
        /*0048*/ 	.word	index@(.nv.constant0._Z4initjP17curandStateXORWOW)
        /*004c*/ 	.short	0x0380
        /*004e*/ 	.short	0x0010


	//----- nvinfo : EIATTR_SW_WAR
	.align		4
.L_42:
        /*0050*/ 	.byte	0x04, 0x36
        /*0052*/ 	.short	(.L_44 - .L_43)
.L_43:
        /*0054*/ 	.word	0x00000008
.L_44:


//--------------------- .nv.callgraph             --------------------------
	.section	.nv.callgraph,"",@"SHT_CUDA_CALLGRAPH"
	.align	4
	.sectionentsize	8
	.align		4
        /*0000*/ 	.word	0x00000000
	.align		4
        /*0004*/ 	.word	0xffffffff
	.align		4
        /*0008*/ 	.word	0x00000000
	.align		4
        /*000c*/ 	.word	0xfffffffe
	.align		4
        /*0010*/ 	.word	0x00000000
	.align		4
        /*0014*/ 	.word	0xfffffffd
	.align		4
        /*0018*/ 	.word	0x00000000
	.align		4
        /*001c*/ 	.word	0xfffffffc


//--------------------- .nv.constant4             --------------------------
	.section	.nv.constant4,"a",@progbits
	.align	8
	.align		8
.nv.constant4:
        /*0000*/ 	.dword	precalc_xorwow_matrix
	.align		8
        /*0008*/ 	.dword	precalc_xorwow_offset_matrix
	.align		8
        /*0010*/ 	.dword	mrg32k3aM1
	.align		8
        /*0018*/ 	.dword	mrg32k3aM2
	.align		8
        /*0020*/ 	.dword	mrg32k3aM1SubSeq
	.align		8
        /*0028*/ 	.dword	mrg32k3aM2SubSeq
	.align		8
        /*0030*/ 	.dword	mrg32k3aM1Seq
	.align		8
        /*0038*/ 	.dword	mrg32k3aM2Seq


//--------------------- .nv.constant3             --------------------------
	.section	.nv.constant3,"a",@progbits
	.align	8
.nv.constant3:
	.type		__cr_lgamma_table,@object
	.size		__cr_lgamma_table,(.L_8 - __cr_lgamma_table)
__cr_lgamma_table:
        /*0000*/ 	.byte	0x00, 0x00, 0x00, 0x00, 0x00, 0x00, 0x00, 0x00, 0x00, 0x00, 0x00, 0x00, 0x00, 0x00, 0x00, 0x00
        /*0010*/ 	.byte	0xef, 0x39, 0xfa, 0xfe, 0x42, 0x2e, 0xe6, 0x3f, 0x02, 0x20, 0x2a, 0xfa, 0x0b, 0xab, 0xfc, 0x3f
        /*0020*/ 	.byte	0xf9, 0x2c, 0x92, 0x7c, 0xa7, 0x6c, 0x09, 0x40, 0xc9, 0x79, 0x44, 0x3c, 0x64, 0x26, 0x13, 0x40
        /*0030*/ 	.byte	0xca, 0x01, 0xcf, 0x3a, 0x27, 0x51, 0x1a, 0x40, 0x30, 0xcc, 0x2d, 0xf3, 0xe1, 0x0c, 0x21, 0x40
        /*0040*/ 	.byte	0x0d, 0xb7, 0xfc, 0x82, 0x8e, 0x35, 0x25, 0x40
.L_8:


//--------------------- .text._Z14uniform_sampleP17curandStateXORWOWPf --------------------------
	.section	.text._Z14uniform_sampleP17curandStateXORWOWPf,"ax",@progbits
	.align	128
        .global         _Z14uniform_sampleP17curandStateXORWOWPf
        .type           _Z14uniform_sampleP17curandStateXORWOWPf,@function
        .size           _Z14uniform_sampleP17curandStateXORWOWPf,(.L_x_8 - _Z14uniform_sampleP17curandStateXORWOWPf)
        .other          _Z14uniform_sampleP17curandStateXORWOWPf,@"STO_CUDA_ENTRY STV_DEFAULT"
_Z14uniform_sampleP17curandStateXORWOWPf:
.text._Z14uniform_sampleP17curandStateXORWOWPf:
[----:B------:R-:W-:Y:S01]  /*0000*/  LDC R1, c[0x0][0x37c] ;  /* 0x0000df00ff017b82 */ /* 0x000fe20000000800 */
[----:B------:R-:W0:Y:S07]  /*0010*/  S2R R15, SR_CTAID.X ;  /* 0x00000000000f7919 */ /* 0x000e2e0000002500 */
[----:B------:R-:W0:Y:S01]  /*0020*/  LDC.64 R2, c[0x0][0x380] ;  /* 0x0000e000ff027b82 */ /* 0x000e220000000a00 */
[----:B------:R-:W1:Y:S07]  /*0030*/  LDCU.64 UR4, c[0x0][0x358] ;  /* 0x00006b00ff0477ac */ /* 0x000e6e0008000a00 */
[----:B------:R-:W2:Y:S01]  /*0040*/  LDC.64 R8, c[0x0][0x388] ;  /* 0x0000e200ff087b82 */ /* 0x000ea20000000a00 */
[----:B0-----:R-:W-:-:S05]  /*0050*/  IMAD.WIDE.U32 R2, R15, 0x30, R2 ;  /* 0x000000300f027825 */ /* 0x001fca00078e0002 */
[----:B-1----:R-:W3:Y:S04]  /*0060*/  LDG.E.64 R10, desc[UR4][R2.64] ;  /* 0x00000004020a7981 */ /* 0x002ee8000c1e1b00 */
[----:B------:R-:W4:Y:S04]  /*0070*/  LDG.E.64 R4, desc[UR4][R2.64+0x10] ;  /* 0x0000100402047981 */ /* 0x000f28000c1e1b00 */
[----:B------:R-:W5:Y:S01]  /*0080*/  LDG.E.64 R6, desc[UR4][R2.64+0x8] ;  /* 0x0000080402067981 */ /* 0x000f62000c1e1b00 */
[----:B------:R-:W-:Y:S02]  /*0090*/  IMAD.MOV.U32 R13, RZ, RZ, 0x2f800000 ;  /* 0x2f800000ff0d7424 */ /* 0x000fe400078e00ff */
[----:B--2---:R-:W-:Y:S01]  /*00a0*/  IMAD.WIDE.U32 R8, R15, 0x4, R8 ;  /* 0x000000040f087825 */ /* 0x004fe200078e0008 */
[----:B---3--:R-:W-:-:S03]  /*00b0*/  SHF.R.U32.HI R0, RZ, 0x2, R11 ;  /* 0x00000002ff007819 */ /* 0x008fc6000001160b */
[----:B------:R-:W-:Y:S01]  /*00c0*/  VIADD R10, R10, 0x587c5 ;  /* 0x000587c50a0a7836 */ /* 0x000fe20000000000 */
[----:B------:R-:W-:Y:S01]  /*00d0*/  LOP3.LUT R0, R0, R11, RZ, 0x3c, !PT ;  /* 0x0000000b00007212 */ /* 0x000fe200078e3cff */
[----:B----4-:R-:W-:Y:S01]  /*00e0*/  IMAD.SHL.U32 R11, R5, 0x10, RZ ;  /* 0x00000010050b7824 */ /* 0x010fe200078e00ff */
[----:B------:R-:W-:Y:S01]  /*00f0*/  MOV R17, R4 ;  /* 0x0000000400117202 */ /* 0x000fe20000000f00 */
[----:B------:R-:W-:Y:S01]  /*0100*/  IMAD.MOV.U32 R18, RZ, RZ, R5 ;  /* 0x000000ffff127224 */ /* 0x000fe200078e0005 */
[C---:B------:R-:W-:Y:S02]  /*0110*/  SHF.L.U32 R12, R0.reuse, 0x1, RZ ;  /* 0x00000001000c7819 */ /* 0x040fe400000006ff */
[----:B-----5:R-:W-:Y:S02]  /*0120*/  MOV R16, R7 ;  /* 0x0000000700107202 */ /* 0x020fe40000000f00 */
[----:B------:R-:W-:Y:S01]  /*0130*/  LOP3.LUT R12, R0, R12, R11, 0x96, !PT ;  /* 0x0000000c000c7212 */ /* 0x000fe200078e960b */
[----:B------:R-:W-:-:S02]  /*0140*/  IMAD.MOV.U32 R11, RZ, RZ, R6 ;  /* 0x000000ffff0b7224 */ /* 0x000fc400078e0006 */
[----:B------:R-:W-:Y:S01]  /*0150*/  STG.E.64 desc[UR4][R2.64+0x8], R16 ;  /* 0x0000081002007986 */ /* 0x000fe2000c101b04 */
[----:B------:R-:W-:-:S03]  /*0160*/  LOP3.LUT R19, R12, R5, RZ, 0x3c, !PT ;  /* 0x000000050c137212 */ /* 0x000fc600078e3cff */
[----:B------:R-:W-:Y:S01]  /*0170*/  STG.E.64 desc[UR4][R2.64], R10 ;  /* 0x0000000a02007986 */ /* 0x000fe2000c101b04 */
[----:B------:R-:W-:-:S03]  /*0180*/  IADD3 R0, PT, PT, R19, R10, RZ ;  /* 0x0000000a13007210 */ /* 0x000fc60007ffe0ff */
[----:B------:R-:W-:Y:S01]  /*0190*/  STG.E.64 desc[UR4][R2.64+0x10], R18 ;  /* 0x0000101202007986 */ /* 0x000fe2000c101b04 */
[----:B------:R-:W-:-:S05]  /*01a0*/  I2FP.F32.U32 R0, R0 ;  /* 0x0000000000007245 */ /* 0x000fca0000201000 */
[----:B------:R-:W-:-:S05]  /*01b0*/  FFMA R13, R0, R13, 1.1641532182693481445e-10 ;  /* 0x2f000000000d7423 */ /* 0x000fca000000000d */
[----:B------:R-:W-:Y:S01]  /*01c0*/  STG.E desc[UR4][R8.64], R13 ;  /* 0x0000000d08007986 */ /* 0x000fe2000c101904 */
[----:B------:R-:W-:Y:S05]  /*01d0*/  EXIT ;  /* 0x000000000000794d */ /* 0x000fea0003800000 */
.L_x_0:
[----:B------:R-:W-:-:S00]  /*01e0*/  BRA `(.L_x_0) ;  /* 0xfffffffc00fc7947 */ /* 0x000fc0000383ffff */
[----:B------:R-:W-:-:S00]  /*01f0*/  NOP ;  /* 0x0000000000007918 */ /* 0x000fc00000000000 */
        /* <DEDUP_REMOVED lines=8> */
.L_x_8:


//--------------------- .text._Z4initjP17curandStateXORWOW --------------------------
	.section	.text._Z4initjP17curandStateXORWOW,"ax",@progbits
	.align	128
        .global         _Z4initjP17curandStateXORWOW
        .type           _Z4initjP17curandStateXORWOW,@function
        .size           _Z4initjP17curandStateXORWOW,(.L_x_9 - _Z4initjP17curandStateXORWOW)
        .other          _Z4initjP17curandStateXORWOW,@"STO_CUDA_ENTRY STV_DEFAULT"
_Z4initjP17curandStateXORWOW:
.text._Z4initjP17curandStateXORWOW:
[----:B------:R-:W-:Y:S01]  /*0000*/  LDC R1, c[0x0][0x37c] ;  /* 0x0000df00ff017b82 */ /* 0x000fe20000000800 */
[----:B------:R-:W0:Y:S07]  /*0010*/  S2R R13, SR_CTAID.X ;  /* 0x00000000000d7919 */ /* 0x000e2e0000002500 */
[----:B------:R-:W1:Y:S01]  /*0020*/  LDC R0, c[0x0][0x380] ;  /* 0x0000e000ff007b82 */ /* 0x000e620000000800 */
[----:B------:R-:W2:Y:S01]  /*0030*/  LDCU.64 UR6, c[0x0][0x358] ;  /* 0x00006b00ff0677ac */ /* 0x000ea20008000a00 */
[----:B------:R-:W-:-:S02]  /*0040*/  IMAD.MOV.U32 R7, RZ, RZ, -0x75bd8fc ;  /* 0xf8a42704ff077424 */ /* 0x000fc400078e00ff */
[----:B------:R-:W-:-:S04]  /*0050*/  IMAD.MOV.U32 R8, RZ, RZ, -0x23270784 ;  /* 0xdcd8f87cff087424 */ /* 0x000fc800078e00ff */
[----:B------:R-:W3:Y:S01]  /*0060*/  LDC.64 R2, c[0x0][0x388] ;  /* 0x0000e200ff027b82 */ /* 0x000ee20000000a00 */
[----:B-1----:R-:W-:-:S05]  /*0070*/  LOP3.LUT R0, R0, 0xaad26b49, RZ, 0x3c, !PT ;  /* 0xaad26b4900007812 */ /* 0x002fca00078e3cff */
[----:B------:R-:W-:Y:S01]  /*0080*/  IMAD R0, R0, 0x4182bed5, RZ ;  /* 0x4182bed500007824 */ /* 0x000fe200078e02ff */
[C---:B0-----:R-:W-:Y:S01]  /*0090*/  ISETP.NE.AND P0, PT, R13.reuse, RZ, PT ;  /* 0x000000ff0d00720c */ /* 0x041fe20003f05270 */
[----:B---3--:R-:W-:-:S03]  /*00a0*/  IMAD.WIDE.U32 R2, R13, 0x30, R2 ;  /* 0x000000300d027825 */ /* 0x008fc600078e0002 */
[C---:B------:R-:W-:Y:S01]  /*00b0*/  LOP3.LUT R6, R0.reuse, 0x159a55e5, RZ, 0x3c, !PT ;  /* 0x159a55e500067812 */ /* 0x040fe200078e3cff */
[C---:B------:R-:W-:Y:S02]  /*00c0*/  VIADD R4, R0.reuse, 0xd9f6dc18 ;  /* 0xd9f6dc1800047836 */ /* 0x040fe40000000000 */
[C---:B------:R-:W-:Y:S02]  /*00d0*/  VIADD R5, R0.reuse, 0x75bcd15 ;  /* 0x075bcd1500057836 */ /* 0x040fe40000000000 */
[----:B--2---:R0:W-:Y:S01]  /*00e0*/  STG.E.64 desc[UR6][R2.64+0x8], R6 ;  /* 0x0000080602007986 */ /* 0x0041e2000c101b06 */
[----:B------:R-:W-:-:S03]  /*00f0*/  VIADD R9, R0, 0x583f19 ;  /* 0x00583f1900097836 */ /* 0x000fc60000000000 */
[----:B------:R0:W-:Y:S04]  /*0100*/  STG.E.64 desc[UR6][R2.64], R4 ;  /* 0x0000000402007986 */ /* 0x0001e8000c101b06 */
[----:B------:R0:W-:Y:S01]  /*0110*/  STG.E.64 desc[UR6][R2.64+0x10], R8 ;  /* 0x0000100802007986 */ /* 0x0001e2000c101b06 */
[----:B------:R-:W-:Y:S05]  /*0120*/  @!P0 BRA `(.L_x_1) ;  /* 0x0000000c00488947 */ /* 0x000fea0003800000 */
[----:B------:R-:W-:Y:S02]  /*0130*/  IMAD.MOV.U32 R0, RZ, RZ, R13 ;  /* 0x000000ffff007224 */ /* 0x000fe400078e000d */
[----:B------:R-:W-:Y:S02]  /*0140*/  IMAD.MOV.U32 R15, RZ, RZ, RZ ;  /* 0x000000ffff0f7224 */ /* 0x000fe400078e00ff */
[----:B------:R-:W-:-:S07]  /*0150*/  IMAD.MOV.U32 R12, RZ, RZ, RZ ;  /* 0x000000ffff0c7224 */ /* 0x000fce00078e00ff */
.L_x_6:
[----:B0-----:R-:W-:-:S04]  /*0160*/  LOP3.LUT R2, R0, 0x3, RZ, 0xc0, !PT ;  /* 0x0000000300027812 */ /* 0x001fc800078ec0ff */
[----:B------:R-:W-:-:S04]  /*0170*/  ISETP.NE.U32.AND P0, PT, R2, RZ, PT ;  /* 0x000000ff0200720c */ /* 0x000fc80003f05070 */
[----:B------:R-:W-:-:S13]  /*0180*/  ISETP.NE.AND.EX P0, PT, RZ, RZ, PT, P0 ;  /* 0x000000ffff00720c */ /* 0x000fda0003f05300 */
[----:B------:R-:W-:Y:S05]  /*0190*/  @!P0 BRA `(.L_x_2) ;  /* 0x0000000c00148947 */ /* 0x000fea0003800000 */
[----:B------:R-:W0:Y:S01]  /*01a0*/  LDC.64 R6, c[0x4][RZ] ;  /* 0x01000000ff067b82 */ /* 0x000e220000000a00 */
[----:B------:R-:W-:Y:S01]  /*01b0*/  UMOV UR4, URZ ;  /* 0x000000ff00047c82 */ /* 0x000fe20008000000 */
[----:B0-----:R-:W-:-:S07]  /*01c0*/  IMAD.WIDE.U32 R6, R12, 0xc80, R6 ;  /* 0x00000c800c067825 */ /* 0x001fce00078e0006 */
.L_x_5:
[----:B0-----:R-:W-:Y:S01]  /*01d0*/  IMAD.MOV.U32 R14, RZ, RZ, RZ ;  /* 0x000000ffff0e7224 */ /* 0x001fe200078e00ff */
[----:B------:R-:W-:Y:S01]  /*01e0*/  CS2R R2, SRZ ;  /* 0x0000000000027805 */ /* 0x000fe2000001ff00 */
[----:B------:R-:W-:Y:S01]  /*01f0*/  IMAD.MOV.U32 R16, RZ, RZ, RZ ;  /* 0x000000ffff107224 */ /* 0x000fe200078e00ff */
[----:B------:R-:W-:-:S07]  /*0200*/  CS2R R4, SRZ ;  /* 0x0000000000047805 */ /* 0x000fce000001ff00 */
.L_x_4:
[----:B------:R-:W0:Y:S02]  /*0210*/  LDC.64 R8, c[0x0][0x388] ;  /* 0x0000e200ff087b82 */ /* 0x000e240000000a00 */
[----:B0-----:R-:W-:-:S04]  /*0220*/  IMAD.WIDE.U32 R10, R13, 0x30, R8 ;  /* 0x000000300d0a7825 */ /* 0x001fc800078e0008 */
[----:B------:R-:W-:-:S05]  /*0230*/  IMAD.WIDE.U32 R10, R16, 0x4, R10 ;  /* 0x00000004100a7825 */ /* 0x000fca00078e000a */
[----:B------:R0:W5:Y:S01]  /*0240*/  LDG.E R17, desc[UR6][R10.64+0x4] ;  /* 0x000004060a117981 */ /* 0x000162000c1e1900 */
[----:B------:R-:W-:-:S07]  /*0250*/  IMAD.MOV.U32 R18, RZ, RZ, RZ ;  /* 0x000000ffff127224 */ /* 0x000fce00078e00ff */
.L_x_3:
[----:B-----5:R-:W-:Y:S01]  /*0260*/  SHF.R.U32.HI R22, RZ, R18, R17 ;  /* 0x00000012ff167219 */ /* 0x020fe20000011611 */
[----:B0-----:R-:W-:-:S03]  /*0270*/  IMAD.SHL.U32 R11, R16, 0x20, RZ ;  /* 0x00000020100b7824 */ /* 0x001fc600078e00ff */
[----:B------:R-:W-:Y:S01]  /*0280*/  LOP3.LUT R19, R22, 0x1, RZ, 0xc0, !PT ;  /* 0x0000000116137812 */ /* 0x000fe200078ec0ff */
[----:B------:R-:W-:-:S03]  /*0290*/  IMAD.IADD R10, R11, 0x1, R18 ;  /* 0x000000010b0a7824 */ /* 0x000fc600078e0212 */
[----:B------:R-:W-:Y:S01]  /*02a0*/  ISETP.NE.U32.AND P0, PT, R19, 0x1, PT ;  /* 0x000000011300780c */ /* 0x000fe20003f05070 */
[----:B------:R-:W-:-:S03]  /*02b0*/  IMAD R11, R10, 0x5, RZ ;  /* 0x000000050a0b7824 */ /* 0x000fc600078e02ff */
[----:B------:R-:W-:Y:S01]  /*02c0*/  R2P PR, R22, 0x7e ;  /* 0x0000007e16007804 */ /* 0x000fe20000000000 */
[----:B------:R-:W-:-:S08]  /*02d0*/  IMAD.WIDE.U32 R10, R11, 0x4, R6 ;  /* 0x000000040b0a7825 */ /* 0x000fd000078e0006 */
[----:B------:R-:W2:Y:S04]  /*02e0*/  @!P0 LDG.E R19, desc[UR6][R10.64] ;  /* 0x000000060a138981 */ /* 0x000ea8000c1e1900 */
[----:B------:R-:W3:Y:S04]  /*02f0*/  @!P0 LDG.E R20, desc[UR6][R10.64+0x10] ;  /* 0x000010060a148981 */ /* 0x000ee8000c1e1900 */
[----:B------:R-:W4:Y:S04]  /*0300*/  @P1 LDG.E R21, desc[UR6][R10.64+0x14] ;  /* 0x000014060a151981 */ /* 0x000f28000c1e1900 */
[----:B------:R-:W4:Y:S04]  /*0310*/  @P2 LDG.E R23, desc[UR6][R10.64+0x28] ;  /* 0x000028060a172981 */ /* 0x000f28000c1e1900 */
[----:B------:R-:W4:Y:S04]  /*0320*/  @P1 LDG.E R24, desc[UR6][R10.64+0x24] ;  /* 0x000024060a181981 */ /* 0x000f28000c1e1900 */
[----:B------:R-:W4:Y:S04]  /*0330*/  @P2 LDG.E R26, desc[UR6][R10.64+0x38] ;  /* 0x000038060a1a2981 */ /* 0x000f28000c1e1900 */
[----:B------:R-:W4:Y:S04]  /*0340*/  @P3 LDG.E R25, desc[UR6][R10.64+0x3c] ;  /* 0x00003c060a193981 */ /* 0x000f28000c1e1900 */
[----:B------:R-:W4:Y:S01]  /*0350*/  @P4 LDG.E R27, desc[UR6][R10.64+0x50] ;  /* 0x000050060a1b4981 */ /* 0x000f22000c1e1900 */
[----:B--2---:R-:W-:-:S03]  /*0360*/  @!P0 LOP3.LUT R14, R14, R19, RZ, 0x3c, !PT ;  /* 0x000000130e0e8212 */ /* 0x004fc600078e3cff */
[----:B------:R-:W2:Y:S01]  /*0370*/  @!P0 LDG.E R19, desc[UR6][R10.64+0x4] ;  /* 0x000004060a138981 */ /* 0x000ea2000c1e1900 */
[----:B---3--:R-:W-:-:S03]  /*0380*/  @!P0 LOP3.LUT R3, R3, R20, RZ, 0x3c, !PT ;  /* 0x0000001403038212 */ /* 0x008fc600078e3cff */
[----:B------:R-:W3:Y:S01]  /*0390*/  @!P0 LDG.E R20, desc[UR6][R10.64+0x8] ;  /* 0x000008060a148981 */ /* 0x000ee2000c1e1900 */
[----:B----4-:R-:W-:-:S03]  /*03a0*/  @P1 LOP3.LUT R14, R14, R21, RZ, 0x3c, !PT ;  /* 0x000000150e0e1212 */ /* 0x010fc600078e3cff */
[----:B------:R-:W4:Y:S01]  /*03b0*/  @!P0 LDG.E R21, desc[UR6][R10.64+0xc] ;  /* 0x00000c060a158981 */ /* 0x000f22000c1e1900 */
[----:B------:R-:W-:-:S03]  /*03c0*/  @P2 LOP3.LUT R14, R14, R23, RZ, 0x3c, !PT ;  /* 0x000000170e0e2212 */ /* 0x000fc600078e3cff */
[----:B------:R-:W4:Y:S01]  /*03d0*/  @P1 LDG.E R23, desc[UR6][R10.64+0x18] ;  /* 0x000018060a171981 */ /* 0x000f22000c1e1900 */
[----:B------:R-:W-:-:S03]  /*03e0*/  @P1 LOP3.LUT R3, R3, R24, RZ, 0x3c, !PT ;  /* 0x0000001803031212 */ /* 0x000fc600078e3cff */
[----:B------:R-:W4:Y:S01]  /*03f0*/  @P2 LDG.E R24, desc[UR6][R10.64+0x30] ;  /* 0x000030060a182981 */ /* 0x000f22000c1e1900 */
[----:B--2---:R-:W-:-:S03]  /*0400*/  @!P0 LOP3.LUT R4, R4, R19, RZ, 0x3c, !PT ;  /* 0x0000001304048212 */ /* 0x004fc600078e3cff */
[----:B------:R-:W2:Y:S01]  /*0410*/  @P1 LDG.E R19, desc[UR6][R10.64+0x20] ;  /* 0x000020060a131981 */ /* 0x000ea2000c1e1900 */
[----:B---3--:R-:W-:-:S03]  /*0420*/  @!P0 LOP3.LUT R5, R5, R20, RZ, 0x3c, !PT ;  /* 0x0000001405058212 */ /* 0x008fc600078e3cff */
[----:B------:R-:W3:Y:S01]  /*0430*/  @P1 LDG.E R20, desc[UR6][R10.64+0x1c] ;  /* 0x00001c060a141981 */ /* 0x000ee2000c1e1900 */
[----:B----4-:R-:W-:-:S03]  /*0440*/  @!P0 LOP3.LUT R2, R2, R21, RZ, 0x3c, !PT ;  /* 0x0000001502028212 */ /* 0x010fc600078e3cff */
[----:B------:R-:W4:Y:S01]  /*0450*/  @P2 LDG.E R21, desc[UR6][R10.64+0x2c] ;  /* 0x00002c060a152981 */ /* 0x000f22000c1e1900 */
[----:B------:R-:W-:-:S03]  /*0460*/  @P1 LOP3.LUT R4, R4, R23, RZ, 0x3c, !PT ;  /* 0x0000001704041212 */ /* 0x000fc600078e3cff */
[----:B------:R-:W4:Y:S01]  /*0470*/  @P2 LDG.E R23, desc[UR6][R10.64+0x34] ;  /* 0x000034060a172981 */ /* 0x000f22000c1e1900 */
[----:B------:R-:W-:-:S03]  /*0480*/  @P2 LOP3.LUT R3, R3, R26, RZ, 0x3c, !PT ;  /* 0x0000001a03032212 */ /* 0x000fc600078e3cff */
[----:B------:R-:W4:Y:S01]  /*0490*/  @P3 LDG.E R26, desc[UR6][R10.64+0x4c] ;  /* 0x00004c060a1a3981 */ /* 0x000f22000c1e1900 */
[----:B------:R-:W-:-:S03]  /*04a0*/  @P3 LOP3.LUT R14, R14, R25, RZ, 0x3c, !PT ;  /* 0x000000190e0e3212 */ /* 0x000fc600078e3cff */
[----:B------:R-:W4:Y:S01]  /*04b0*/  @P5 LDG.E R25, desc[UR6][R10.64+0x64] ;  /* 0x000064060a195981 */ /* 0x000f22000c1e1900 */
[----:B--2---:R-:W-:-:S03]  /*04c0*/  @P1 LOP3.LUT R2, R2, R19, RZ, 0x3c, !PT ;  /* 0x0000001302021212 */ /* 0x004fc600078e3cff */
[----:B------:R-:W2:Y:S01]  /*04d0*/  @P3 LDG.E R19, desc[UR6][R10.64+0x40] ;  /* 0x000040060a133981 */ /* 0x000ea2000c1e1900 */
[----:B---3--:R-:W-:-:S03]  /*04e0*/  @P1 LOP3.LUT R5, R5, R20, RZ, 0x3c, !PT ;  /* 0x0000001405051212 */ /* 0x008fc600078e3cff */
[----:B------:R-:W3:Y:S01]  /*04f0*/  @P3 LDG.E R20, desc[UR6][R10.64+0x44] ;  /* 0x000044060a143981 */ /* 0x000ee2000c1e1900 */
[----:B------:R-:W-:-:S03]  /*0500*/  @P2 LOP3.LUT R5, R5, R24, RZ, 0x3c, !PT ;  /* 0x0000001805052212 */ /* 0x000fc600078e3cff */
[----:B------:R-:W3:Y:S01]  /*0510*/  @P4 LDG.E R24, desc[UR6][R10.64+0x58] ;  /* 0x000058060a184981 */ /* 0x000ee2000c1e1900 */
[----:B----4-:R-:W-:Y:S02]  /*0520*/  @P2 LOP3.LUT R4, R4, R21, RZ, 0x3c, !PT ;  /* 0x0000001504042212 */ /* 0x010fe400078e3cff */
[----:B------:R-:W-:Y:S01]  /*0530*/  @P2 LOP3.LUT R2, R2, R23, RZ, 0x3c, !PT ;  /* 0x0000001702022212 */ /* 0x000fe200078e3cff */
[----:B------:R-:W4:Y:S04]  /*0540*/  @P3 LDG.E R21, desc[UR6][R10.64+0x48] ;  /* 0x000048060a153981 */ /* 0x000f28000c1e1900 */
[----:B------:R-:W4:Y:S01]  /*0550*/  @P4 LDG.E R23, desc[UR6][R10.64+0x54] ;  /* 0x000054060a174981 */ /* 0x000f22000c1e1900 */
[----:B------:R-:W-:Y:S02]  /*0560*/  @P4 LOP3.LUT R14, R14, R27, RZ, 0x3c, !PT ;  /* 0x0000001b0e0e4212 */ /* 0x000fe400078e3cff */
[----:B------:R-:W-:-:S02]  /*0570*/  @P3 LOP3.LUT R3, R3, R26, RZ, 0x3c, !PT ;  /* 0x0000001a03033212 */ /* 0x000fc400078e3cff */
        /* <DEDUP_REMOVED lines=9> */
[----:B----4-:R-:W-:-:S03]  /*0610*/  @P3 LOP3.LUT R2, R2, R21, RZ, 0x3c, !PT ;  /* 0x0000001502023212 */ /* 0x010fc600078e3cff */
[----:B------:R-:W4:Y:S01]  /*0620*/  @P5 LDG.E R21, desc[UR6][R10.64+0x68] ;  /* 0x000068060a155981 */ /* 0x000f22000c1e1900 */
[----:B------:R-:W-:-:S03]  /*0630*/  @P4 LOP3.LUT R4, R4, R23, RZ, 0x3c, !PT ;  /* 0x0000001704044212 */ /* 0x000fc600078e3cff */
[----:B------:R-:W4:Y:S01]  /*0640*/  @P5 LDG.E R23, desc[UR6][R10.64+0x70] ;  /* 0x000070060a175981 */ /* 0x000f22000c1e1900 */
[----:B------:R-:W-:Y:S02]  /*0650*/  LOP3.LUT P0, RZ, R22, 0x80, RZ, 0xc0, !PT ;  /* 0x0000008016ff7812 */ /* 0x000fe4000780c0ff */
[----:B------:R-:W-:Y:S02]  /*0660*/  @P4 LOP3.LUT R3, R3, R26, RZ, 0x3c, !PT ;  /* 0x0000001a03034212 */ /* 0x000fe400078e3cff */
[----:B------:R-:W-:Y:S02]  /*0670*/  @P6 LOP3.LUT R14, R14, R25, RZ, 0x3c, !PT ;  /* 0x000000190e0e6212 */ /* 0x000fe400078e3cff */
[----:B------:R-:W4:Y:S07]  /*0680*/  @P6 LDG.E R25, desc[UR6][R10.64+0x7c] ;  /* 0x00007c060a196981 */ /* 0x000f2e000c1e1900 */
[----:B------:R-:W4:Y:S04]  /*0690*/  @P0 LDG.E R27, desc[UR6][R10.64+0x8c] ;  /* 0x00008c060a1b0981 */ /* 0x000f28000c1e1900 */
[----:B------:R-:W4:Y:S04]  /*06a0*/  @P0 LDG.E R26, desc[UR6][R10.64+0x94] ;  /* 0x000094060a1a0981 */ /* 0x000f28000c1e1900 */
        /* <DEDUP_REMOVED lines=11> */
[----:B------:R-:W-:Y:S02]  /*0760*/  @P6 LOP3.LUT R4, R4, R25, RZ, 0x3c, !PT ;  /* 0x0000001904046212 */ /* 0x000fe400078e3cff */
[----:B------:R-:W-:Y:S02]  /*0770*/  @P0 LOP3.LUT R14, R14, R27, RZ, 0x3c, !PT ;  /* 0x0000001b0e0e0212 */ /* 0x000fe400078e3cff */
[----:B--2---:R-:W-:Y:S02]  /*0780*/  @P6 LOP3.LUT R2, R2, R19, RZ, 0x3c, !PT ;  /* 0x0000001302026212 */ /* 0x004fe400078e3cff */
[----:B---3--:R-:W-:Y:S02]  /*0790*/  @P6 LOP3.LUT R5, R5, R20, RZ, 0x3c, !PT ;  /* 0x0000001405056212 */ /* 0x008fe400078e3cff */
[----:B------:R-:W-:Y:S02]  /*07a0*/  @P6 LOP3.LUT R3, R3, R24, RZ, 0x3c, !PT ;  /* 0x0000001803036212 */ /* 0x000fe400078e3cff */
[----:B------:R-:W-:-:S02]  /*07b0*/  @P0 LOP3.LUT R5, R5, R26, RZ, 0x3c, !PT ;  /* 0x0000001a05050212 */ /* 0x000fc400078e3cff */
[----:B----4-:R-:W-:Y:S02]  /*07c0*/  @P0 LOP3.LUT R4, R4, R21, RZ, 0x3c, !PT ;  /* 0x0000001504040212 */ /* 0x010fe400078e3cff */
[----:B------:R-:W-:Y:S02]  /*07d0*/  @P0 LOP3.LUT R3, R3, R28, RZ, 0x3c, !PT ;  /* 0x0000001c03030212 */ /* 0x000fe400078e3cff */
[----:B------:R-:W-:Y:S02]  /*07e0*/  @P0 LOP3.LUT R2, R2, R23, RZ, 0x3c, !PT ;  /* 0x0000001702020212 */ /* 0x000fe400078e3cff */
[----:B------:R-:W-:-:S13]  /*07f0*/  R2P PR, R22.B1, 0x7f ;  /* 0x0000007f16007804 */ /* 0x000fda0000001000 */
[----:B------:R-:W2:Y:S04]  /*0800*/  @P0 LDG.E R19, desc[UR6][R10.64+0xa0] ;  /* 0x0000a0060a130981 */ /* 0x000ea8000c1e1900 */
[----:B------:R-:W3:Y:S04]  /*0810*/  @P1 LDG.E R23, desc[UR6][R10.64+0xb4] ;  /* 0x0000b4060a171981 */ /* 0x000ee8000c1e1900 */
[----:B------:R-:W4:Y:S04]  /*0820*/  @P0 LDG.E R21, desc[UR6][R10.64+0xa4] ;  /* 0x0000a4060a150981 */ /* 0x000f28000c1e1900 */
[----:B------:R-:W4:Y:S04]  /*0830*/  @P2 LDG.E R25, desc[UR6][R10.64+0xc8] ;  /* 0x0000c8060a192981 */ /* 0x000f28000c1e1900 */
[----:B------:R-:W4:Y:S04]  /*0840*/  @P3 LDG.E R27, desc[UR6][R10.64+0xdc] ;  /* 0x0000dc060a1b3981 */ /* 0x000f28000c1e1900 */
[----:B------:R-:W4:Y:S04]  /*0850*/  @P0 LDG.E R20, desc[UR6][R10.64+0xa8] ;  /* 0x0000a8060a140981 */ /* 0x000f28000c1e1900 */
[----:B------:R-:W4:Y:S04]  /*0860*/  @P0 LDG.E R24, desc[UR6][R10.64+0xb0] ;  /* 0x0000b0060a180981 */ /* 0x000f28000c1e1900 */
[----:B------:R-:W4:Y:S04]  /*0870*/  @P4 LDG.E R29, desc[UR6][R10.64+0xf0] ;  /* 0x0000f0060a1d4981 */ /* 0x000f28000c1e1900 */
[----:B------:R-:W4:Y:S01]  /*0880*/  @P1 LDG.E R26, desc[UR6][R10.64+0xc4] ;  /* 0x0000c4060a1a1981 */ /* 0x000f22000c1e1900 */
[----:B--2---:R-:W-:-:S03]  /*0890*/  @P0 LOP3.LUT R14, R14, R19, RZ, 0x3c, !PT ;  /* 0x000000130e0e0212 */ /* 0x004fc600078e3cff */
[----:B------:R-:W2:Y:S01]  /*08a0*/  @P0 LDG.E R19, desc[UR6][R10.64+0xac] ;  /* 0x0000ac060a130981 */ /* 0x000ea2000c1e1900 */
[----:B---3--:R-:W-:-:S03]  /*08b0*/  @P1 LOP3.LUT R14, R14, R23, RZ, 0x3c, !PT ;  /* 0x000000170e0e1212 */ /* 0x008fc600078e3cff */
[----:B------:R-:W3:Y:S01]  /*08c0*/  @P1 LDG.E R23, desc[UR6][R10.64+0xc0] ;  /* 0x0000c0060a171981 */ /* 0x000ee2000c1e1900 */
[----:B----4-:R-:W-:-:S03]  /*08d0*/  @P0 LOP3.LUT R4, R4, R21, RZ, 0x3c, !PT ;  /* 0x0000001504040212 */ /* 0x010fc600078e3cff */
[----:B------:R-:W4:Y:S01]  /*08e0*/  @P1 LDG.E R21, desc[UR6][R10.64+0xb8] ;  /* 0x0000b8060a151981 */ /* 0x000f22000c1e1900 */
[----:B------:R-:W-:-:S03]  /*08f0*/  @P2 LOP3.LUT R14, R14, R25, RZ, 0x3c, !PT ;  /* 0x000000190e0e2212 */ /* 0x000fc600078e3cff */
[----:B------:R-:W4:Y:S01]  /*0900*/  @P5 LDG.E R25, desc[UR6][R10.64+0x104] ;  /* 0x000104060a195981 */ /* 0x000f22000c1e1900 */
[----:B------:R-:W-:-:S03]  /*0910*/  @P3 LOP3.LUT R14, R14, R27, RZ, 0x3c, !PT ;  /* 0x0000001b0e0e3212 */ /* 0x000fc600078e3cff */
[----:B------:R-:W4:Y:S01]  /*0920*/  @P6 LDG.E R27, desc[UR6][R10.64+0x118] ;  /* 0x000118060a1b6981 */ /* 0x000f22000c1e1900 */
[----:B------:R-:W-:-:S03]  /*0930*/  @P0 LOP3.LUT R5, R5, R20, RZ, 0x3c, !PT ;  /* 0x0000001405050212 */ /* 0x000fc600078e3cff */
[----:B------:R-:W4:Y:S01]  /*0940*/  @P1 LDG.E R20, desc[UR6][R10.64+0xbc] ;  /* 0x0000bc060a141981 */ /* 0x000f22000c1e1900 */
[----:B------:R-:W-:-:S03]  /*0950*/  @P0 LOP3.LUT R3, R3, R24, RZ, 0x3c, !PT ;  /* 0x0000001803030212 */ /* 0x000fc600078e3cff */
[----:B------:R-:W4:Y:S01]  /*0960*/  @P2 LDG.E R24, desc[UR6][R10.64+0xd8] ;  /* 0x0000d8060a182981 */ /* 0x000f22000c1e1900 */
[----:B------:R-:W-:Y:S02]  /*0970*/  @P4 LOP3.LUT R14, R14, R29, RZ, 0x3c, !PT ;  /* 0x0000001d0e0e4212 */ /* 0x000fe400078e3cff */
[----:B------:R-:W-:Y:S02]  /*0980*/  @P1 LOP3.LUT R3, R3, R26, RZ, 0x3c, !PT ;  /* 0x0000001a03031212 */ /* 0x000fe400078e3cff */
[----:B------:R-:W4:Y:S01]  /*0990*/  @P3 LDG.E R26, desc[UR6][R10.64+0xe4] ;  /* 0x0000e4060a1a3981 */ /* 0x000f22000c1e1900 */
[----:B--2---:R-:W-:Y:S02]  /*09a0*/  @P0 LOP3.LUT R2, R2, R19, RZ, 0x3c, !PT ;  /* 0x0000001302020212 */ /* 0x004fe400078e3cff */
[----:B------:R-:W-:Y:S01]  /*09b0*/  LOP3.LUT P0, RZ, R22, 0x8000, RZ, 0xc0, !PT ;  /* 0x0000800016ff7812 */ /* 0x000fe2000780c0ff */
[----:B------:R-:W2:Y:S01]  /*09c0*/  @P2 LDG.E R19, desc[UR6][R10.64+0xcc] ;  /* 0x0000cc060a132981 */ /* 0x000ea2000c1e1900 */
[----:B---3--:R-:W-:-:S03]  /*09d0*/  @P1 LOP3.LUT R2, R2, R23, RZ, 0x3c, !PT ;  /* 0x0000001702021212 */ /* 0x008fc600078e3cff */
[----:B------:R-:W3:Y:S01]  /*09e0*/  @P2 LDG.E R22, desc[UR6][R10.64+0xd0] ;  /* 0x0000d0060a162981 */ /* 0x000ee2000c1e1900 */
[----:B----4-:R-:W-:-:S03]  /*09f0*/  @P1 LOP3.LUT R4, R4, R21, RZ, 0x3c, !PT ;  /* 0x0000001504041212 */ /* 0x010fc600078e3cff */
[----:B------:R-:W4:Y:S01]  /*0a00*/  @P2 LDG.E R21, desc[UR6][R10.64+0xd4] ;  /* 0x0000d4060a152981 */ /* 0x000f22000c1e1900 */
[----:B------:R-:W-:-:S03]  /*0a10*/  @P5 LOP3.LUT R14, R14, R25, RZ, 0x3c, !PT ;  /* 0x000000190e0e5212 */ /* 0x000fc600078e3cff */
[----:B------:R-:W4:Y:S04]  /*0a20*/  @P3 LDG.E R23, desc[UR6][R10.64+0xe0] ;  /* 0x0000e0060a173981 */ /* 0x000f28000c1e1900 */
[----:B------:R-:W4:Y:S01]  /*0a30*/  @P3 LDG.E R25, desc[UR6][R10.64+0xe8] ;  /* 0x0000e8060a193981 */ /* 0x000f22000c1e1900 */
[----:B------:R-:W-:-:S03]  /*0a40*/  @P1 LOP3.LUT R5, R5, R20, RZ, 0x3c, !PT ;  /* 0x0000001405051212 */ /* 0x000fc600078e3cff */
[----:B------:R-:W4:Y:S01]  /*0a50*/  @P3 LDG.E R20, desc[UR6][R10.64+0xec] ;  /* 0x0000ec060a143981 */ /* 0x000f22000c1e1900 */
[----:B------:R-:W-:-:S03]  /*0a60*/  @P2 LOP3.LUT R3, R3, R24, RZ, 0x3c, !PT ;  /* 0x0000001803032212 */ /* 0x000fc600078e3cff */
        /* <DEDUP_REMOVED lines=8> */
[----:B------:R-:W-:Y:S02]  /*0af0*/  @P3 LOP3.LUT R5, R5, R26, RZ, 0x3c, !PT ;  /* 0x0000001a05053212 */ /* 0x000fe400078e3cff */
[----:B------:R-:W-:Y:S01]  /*0b00*/  @P3 LOP3.LUT R4, R4, R23, RZ, 0x3c, !PT ;  /* 0x0000001704043212 */ /* 0x000fe200078e3cff */
[----:B------:R-:W4:Y:S01]  /*0b10*/  @P5 LDG.E R26, desc[UR6][R10.64+0x10c] ;  /* 0x00010c060a1a5981 */ /* 0x000f22000c1e1900 */
[----:B------:R-:W-:-:S03]  /*0b20*/  @P3 LOP3.LUT R2, R2, R25, RZ, 0x3c, !PT ;  /* 0x0000001902023212 */ /* 0x000fc600078e3cff */
[----:B------:R-:W4:Y:S04]  /*0b30*/  @P5 LDG.E R23, desc[UR6][R10.64+0x108] ;  /* 0x000108060a175981 */ /* 0x000f28000c1e1900 */
        /* <DEDUP_REMOVED lines=19> */
[----:B------:R-:W-:-:S05]  /*0c70*/  VIADD R18, R18, 0x10 ;  /* 0x0000001012127836 */ /* 0x000fca0000000000 */
[----:B------:R-:W-:Y:S02]  /*0c80*/  ISETP.NE.AND P1, PT, R18, 0x20, PT ;  /* 0x000000201200780c */ /* 0x000fe40003f25270 */
[----:B------:R-:W-:-:S04]  /*0c90*/  @P5 LOP3.LUT R3, R3, R20, RZ, 0x3c, !PT ;  /* 0x0000001403035212 */ /* 0x000fc800078e3cff */
[----:B------:R-:W-:Y:S02]  /*0ca0*/  @P6 LOP3.LUT R3, R3, R24, RZ, 0x3c, !PT ;  /* 0x0000001803036212 */ /* 0x000fe400078e3cff */
[----:B------:R-:W-:Y:S02]  /*0cb0*/  @P0 LOP3.LUT R14, R14, R27, RZ, 0x3c, !PT ;  /* 0x0000001b0e0e0212 */ /* 0x000fe400078e3cff */
[----:B------:R-:W-:Y:S02]  /*0cc0*/  @P0 LOP3.LUT R3, R3, R28, RZ, 0x3c, !PT ;  /* 0x0000001c03030212 */ /* 0x000fe400078e3cff */
[----:B--2---:R-:W-:Y:S02]  /*0cd0*/  @P6 LOP3.LUT R4, R4, R19, RZ, 0x3c, !PT ;  /* 0x0000001304046212 */ /* 0x004fe400078e3cff */
[----:B---3--:R-:W-:Y:S02]  /*0ce0*/  @P6 LOP3.LUT R5, R5, R22, RZ, 0x3c, !PT ;  /* 0x0000001605056212 */ /* 0x008fe400078e3cff */
[----:B----4-:R-:W-:-:S02]  /*0cf0*/  @P6 LOP3.LUT R2, R2, R21, RZ, 0x3c, !PT ;  /* 0x0000001502026212 */ /* 0x010fc400078e3cff */
[----:B------:R-:W-:Y:S02]  /*0d00*/  @P0 LOP3.LUT R5, R5, R26, RZ, 0x3c, !PT ;  /* 0x0000001a05050212 */ /* 0x000fe400078e3cff */
[----:B------:R-:W-:Y:S02]  /*0d10*/  @P0 LOP3.LUT R4, R4, R23, RZ, 0x3c, !PT ;  /* 0x0000001704040212 */ /* 0x000fe400078e3cff */
[----:B------:R-:W-:Y:S01]  /*0d20*/  @P0 LOP3.LUT R2, R2, R25, RZ, 0x3c, !PT ;  /* 0x0000001902020212 */ /* 0x000fe200078e3cff */
[----:B------:R-:W-:Y:S06]  /*0d30*/  @P1 BRA `(.L_x_3) ;  /* 0xfffffff400481947 */ /* 0x000fec000383ffff */
[----:B------:R-:W-:-:S05]  /*0d40*/  VIADD R16, R16, 0x1 ;  /* 0x0000000110107836 */ /* 0x000fca0000000000 */
[----:B------:R-:W-:-:S13]  /*0d50*/  ISETP.NE.AND P0, PT, R16, 0x5, PT ;  /* 0x000000051000780c */ /* 0x000fda0003f05270 */
[----:B------:R-:W-:Y:S05]  /*0d60*/  @P0 BRA `(.L_x_4) ;  /* 0xfffffff400280947 */ /* 0x000fea000383ffff */
[----:B------:R-:W-:Y:S01]  /*0d70*/  UIADD3 UR4, UPT, UPT, UR4, 0x1, URZ ;  /* 0x0000000104047890 */ /* 0x000fe2000fffe0ff */
[----:B------:R-:W-:Y:S01]  /*0d80*/  LOP3.LUT R10, R0, 0x3, RZ, 0xc0, !PT ;  /* 0x00000003000a7812 */ /* 0x000fe200078ec0ff */
[----:B------:R-:W-:-:S04]  /*0d90*/  IMAD.WIDE.U32 R8, R13, 0x30, R8 ;  /* 0x000000300d087825 */ /* 0x000fc800078e0008 */
[----:B------:R-:W-:Y:S01]  /*0da0*/  ISETP.LE.U32.AND P0, PT, R10, UR4, PT ;  /* 0x000000040a007c0c */ /* 0x000fe2000bf03070 */
[----:B------:R0:W-:Y:S04]  /*0db0*/  STG.E.64 desc[UR6][R8.64+0x8], R4 ;  /* 0x0000080408007986 */ /* 0x0001e8000c101b06 */
[----:B------:R0:W-:Y:S04]  /*0dc0*/  STG.E.64 desc[UR6][R8.64+0x10], R2 ;  /* 0x0000100208007986 */ /* 0x0001e8000c101b06 */
[----:B------:R0:W-:Y:S04]  /*0dd0*/  STG.E desc[UR6][R8.64+0x4], R14 ;  /* 0x0000040e08007986 */ /* 0x0001e8000c101906 */
[----:B------:R-:W-:Y:S05]  /*0de0*/  @!P0 BRA `(.L_x_5) ;  /* 0xfffffff000f88947 */ /* 0x000fea000383ffff */
.L_x_2:
[----:B------:R-:W-:Y:S01]  /*0df0*/  ISETP.GT.U32.AND P0, PT, R0, 0x3, PT ;  /* 0x000000030000780c */ /* 0x000fe20003f04070 */
[----:B------:R-:W-:Y:S01]  /*0e00*/  VIADD R12, R12, 0x1 ;  /* 0x000000010c0c7836 */ /* 0x000fe20000000000 */
[--C-:B------:R-:W-:Y:S02]  /*0e10*/  SHF.R.U64 R0, R0, 0x2, R15.reuse ;  /* 0x0000000200007819 */ /* 0x100fe4000000120f */
[----:B------:R-:W-:Y:S02]  /*0e20*/  ISETP.GT.U32.AND.EX P0, PT, R15, RZ, PT, P0 ;  /* 0x000000ff0f00720c */ /* 0x000fe40003f04100 */
[----:B------:R-:W-:-:S11]  /*0e30*/  SHF.R.U32.HI R15, RZ, 0x2, R15 ;  /* 0x00000002ff0f7819 */ /* 0x000fd6000001160f */
[----:B------:R-:W-:Y:S05]  /*0e40*/  @P0 BRA `(.L_x_6) ;  /* 0xfffffff000c40947 */ /* 0x000fea000383ffff */
.L_x_1:
[----:B0-----:R-:W0:Y:S02]  /*0e50*/  LDC.64 R2, c[0x0][0x388] ;  /* 0x0000e200ff027b82 */ /* 0x001e240000000a00 */
[----:B0-----:R-:W-:-:S05]  /*0e60*/  IMAD.WIDE.U32 R2, R13, 0x30, R2 ;  /* 0x000000300d027825 */ /* 0x001fca00078e0002 */
[----:B------:R-:W-:Y:S04]  /*0e70*/  STG.E.64 desc[UR6][R2.64+0x18], RZ ;  /* 0x000018ff02007986 */ /* 0x000fe8000c101b06 */
[----:B------:R-:W-:Y:S04]  /*0e80*/  STG.E desc[UR6][R2.64+0x20], RZ ;  /* 0x000020ff02007986 */ /* 0x000fe8000c101906 */
[----:B------:R-:W-:Y:S01]  /*0e90*/  STG.E.64 desc[UR6][R2.64+0x28], RZ ;  /* 0x000028ff02007986 */ /* 0x000fe2000c101b06 */
[----:B------:R-:W-:Y:S05]  /*0ea0*/  EXIT ;  /* 0x000000000000794d */ /* 0x000fea0003800000 */
.L_x_7:
        /* <DEDUP_REMOVED lines=13> */
.L_x_9:


//--------------------- .nv.global.init           --------------------------
	.section	.nv.global.init,"aw",@progbits
	.align	4
.nv.global.init:
	.type		mrg32k3aM1SubSeq,@object
	.size		mrg32k3aM1SubSeq,(mrg32k3aM2SubSeq - mrg32k3aM1SubSeq)
mrg32k3aM1SubSeq:
        /*0000*/ 	.byte	0x0b, 0xcc, 0xee, 0x04, 0x73, 0x29, 0x8b, 0x6f, 0xf6, 0x53, 0x03, 0xf6, 0x23, 0xf6, 0xea, 0xda
        /* <DEDUP_REMOVED lines=125> */
	.type		mrg32k3aM2SubSeq,@object
	.size		mrg32k3aM2SubSeq,(mrg32k3aM1 - mrg32k3aM2SubSeq)
mrg32k3aM2SubSeq:
        /* <DEDUP_REMOVED lines=126> */
	.type		mrg32k3aM1,@object
	.size		mrg32k3aM1,(mrg32k3aM1Seq - mrg32k3aM1)
mrg32k3aM1:
        /* <DEDUP_REMOVED lines=144> */
	.type		mrg32k3aM1Seq,@object
	.size		mrg32k3aM1Seq,(mrg32k3aM2 - mrg32k3aM1Seq)
mrg32k3aM1Seq:
        /* <DEDUP_REMOVED lines=144> */
	.type		mrg32k3aM2,@object
	.size		mrg32k3aM2,(mrg32k3aM2Seq - mrg32k3aM2)
mrg32k3aM2:
        /* <DEDUP_REMOVED lines=144> */
	.type		mrg32k3aM2Seq,@object
	.size		mrg32k3aM2Seq,(precalc_xorwow_matrix - mrg32k3aM2Seq)
mrg32k3aM2Seq:
        /* <DEDUP_REMOVED lines=144> */
	.type		precalc_xorwow_matrix,@object
	.size		precalc_xorwow_matrix,(precalc_xorwow_offset_matrix - precalc_xorwow_matrix)
precalc_xorwow_matrix:
        /* <DEDUP_REMOVED lines=6400> */
	.type		precalc_xorwow_offset_matrix,@object
	.size		precalc_xorwow_offset_matrix,(.L_1 - precalc_xorwow_offset_matrix)
precalc_xorwow_offset_matrix:
        /* <DEDUP_REMOVED lines=6400> */
.L_1:


//--------------------- .nv.shared.reserved.0     --------------------------
	.section	.nv.shared.reserved.0,"aw",@nobits
	.weak		__nv_reservedSMEM_offset_0_alias
	.size		__nv_reservedSMEM_offset_0_alias, 0, 64
	.other		__nv_reservedSMEM_offset_0_alias,@"STO_CUDA_RESERVED_SHARED STV_DEFAULT"
__nv_reservedSMEM_offset_0_alias:
	.zero		0
	.zero		64


//--------------------- .nv.constant0._Z14uniform_sampleP17curandStateXORWOWPf --------------------------
	.section	.nv.constant0._Z14uniform_sampleP17curandStateXORWOWPf,"a",@progbits
	.sectionflags	@""
	.align	4
.nv.constant0._Z14uniform_sampleP17curandStateXORWOWPf:
	.zero		912


//--------------------- .nv.constant0._Z4initjP17curandStateXORWOW --------------------------
	.section	.nv.constant0._Z4initjP17curandStateXORWOW,"a",@progbits
	.sectionflags	@""
	.align	4
.nv.constant0._Z4initjP17curandStateXORWOW:
	.zero		912


//--------------------- SYMBOLS --------------------------

	.type		.nv.reservedSmem.offset0,@object
	.size		.nv.reservedSmem.offset0,0x4
